//
// Generated by NVIDIA NVVM Compiler
//
// Compiler Build ID: CL-36424714
// Cuda compilation tools, release 13.0, V13.0.88
// Based on NVVM 20.0.0
//

.version 9.0
.target sm_100
.address_size 64

	// .globl	_Z11rope_kernelPfS_iiiiS_S_

.visible .entry _Z11rope_kernelPfS_iiiiS_S_(
	.param .u64 .ptr .align 1 _Z11rope_kernelPfS_iiiiS_S__param_0,
	.param .u64 .ptr .align 1 _Z11rope_kernelPfS_iiiiS_S__param_1,
	.param .u32 _Z11rope_kernelPfS_iiiiS_S__param_2,
	.param .u32 _Z11rope_kernelPfS_iiiiS_S__param_3,
	.param .u32 _Z11rope_kernelPfS_iiiiS_S__param_4,
	.param .u32 _Z11rope_kernelPfS_iiiiS_S__param_5,
	.param .u64 .ptr .align 1 _Z11rope_kernelPfS_iiiiS_S__param_6,
	.param .u64 .ptr .align 1 _Z11rope_kernelPfS_iiiiS_S__param_7
)
{
	.reg .pred 	%p<3>;
	.reg .b32 	%r<31>;
	.reg .b32 	%f<10>;
	.reg .b64 	%rd<15>;

	ld.param.u64 	%rd1, [_Z11rope_kernelPfS_iiiiS_S__param_0];
	ld.param.u64 	%rd2, [_Z11rope_kernelPfS_iiiiS_S__param_1];
	ld.param.u32 	%r7, [_Z11rope_kernelPfS_iiiiS_S__param_2];
	ld.param.u32 	%r4, [_Z11rope_kernelPfS_iiiiS_S__param_3];
	ld.param.u32 	%r5, [_Z11rope_kernelPfS_iiiiS_S__param_4];
	ld.param.u32 	%r6, [_Z11rope_kernelPfS_iiiiS_S__param_5];
	ld.param.u64 	%rd3, [_Z11rope_kernelPfS_iiiiS_S__param_6];
	ld.param.u64 	%rd4, [_Z11rope_kernelPfS_iiiiS_S__param_7];
	mov.u32 	%r8, %ctaid.x;
	mov.u32 	%r9, %ntid.x;
	mov.u32 	%r10, %tid.x;
	mad.lo.s32 	%r1, %r8, %r9, %r10;
	mul.lo.s32 	%r11, %r4, %r7;
	mul.lo.s32 	%r12, %r11, %r5;
	mul.lo.s32 	%r13, %r12, %r6;
	setp.ge.s32 	%p1, %r1, %r13;
	@%p1 bra 	$L__BB0_3;
	div.s32 	%r3, %r1, %r6;
	mul.lo.s32 	%r14, %r3, %r6;
	sub.s32 	%r2, %r1, %r14;
	and.b32  	%r15, %r2, 1;
	setp.eq.b32 	%p2, %r15, 1;
	@%p2 bra 	$L__BB0_3;
	mul.lo.s32 	%r16, %r6, %r5;
	div.s32 	%r17, %r1, %r16;
	rem.s32 	%r18, %r17, %r4;
	shr.s32 	%r19, %r2, 1;
	shr.u32 	%r20, %r6, 31;
	add.s32 	%r21, %r6, %r20;
	shr.s32 	%r22, %r21, 1;
	mad.lo.s32 	%r23, %r18, %r22, %r19;
	cvta.to.global.u64 	%rd5, %rd3;
	mul.wide.s32 	%rd6, %r23, 4;
	add.s64 	%rd7, %rd5, %rd6;
	ld.global.f32 	%f1, [%rd7];
	cvta.to.global.u64 	%rd8, %rd4;
	add.s64 	%rd9, %rd8, %rd6;
	ld.global.f32 	%f2, [%rd9];
	mul.lo.s32 	%r24, %r5, %r4;
	mul.lo.s32 	%r25, %r16, %r4;
	div.s32 	%r26, %r1, %r25;
	rem.s32 	%r27, %r3, %r5;
	mad.lo.s32 	%r28, %r24, %r26, %r27;
	mad.lo.s32 	%r29, %r18, %r16, %r2;
	mad.lo.s32 	%r30, %r28, %r6, %r29;
	cvta.to.global.u64 	%rd10, %rd1;
	mul.wide.s32 	%rd11, %r30, 4;
	add.s64 	%rd12, %rd10, %rd11;
	ld.global.f32 	%f3, [%rd12];
	ld.global.f32 	%f4, [%rd12+4];
	mul.f32 	%f5, %f1, %f3;
	mul.f32 	%f6, %f2, %f4;
	sub.f32 	%f7, %f5, %f6;
	cvta.to.global.u64 	%rd13, %rd2;
	add.s64 	%rd14, %rd13, %rd11;
	st.global.f32 	[%rd14], %f7;
	mul.f32 	%f8, %f1, %f4;
	fma.rn.f32 	%f9, %f2, %f3, %f8;
	st.global.f32 	[%rd14+4], %f9;
$L__BB0_3:
	ret;

}


// ===== COMPILED SASS (sm_100) =====

	.target	sm_100

	.elftype	@"ET_EXEC"


//--------------------- .note.nv.tkinfo           --------------------------
	.section	.note.nv.tkinfo,"",@"SHT_NOTE"
	.sectionflags	@"SHF_NOTE_NV_TKINFO"
	.tkinfo
        /*0018*/ 	.word	0x00000002
        /*0030*/ 	.string	""
        /*0030*/ 	.string	"ptxas"
        /*0030*/ 	.string	"Cuda compilation tools, release 13.0, V13.0.88"
        /*0030*/ 	.string	"Build cuda_13.0.r13.0/compiler.36424714_0"
        /*0030*/ 	.string	"-arch sm_100 -m 64 "



//--------------------- .note.nv.cuinfo           --------------------------
	.section	.note.nv.cuinfo,"",@"SHT_NOTE"
	.sectionflags	@"SHF_NOTE_NV_CUINFO"
        /*0018*/ 	.short	0x0002
        /*001a*/ 	.short	0x0064
        /*001c*/ 	.short	0x0082
	.zero		2


//--------------------- .nv.info                  --------------------------
	.section	.nv.info,"",@"SHT_CUDA_INFO"
	.align	4


	//----- nvinfo : EIATTR_REGCOUNT
	.align		4
        /*0000*/ 	.byte	0x04, 0x2f
        /*0002*/ 	.short	(.L_1 - .L_0)
	.align		4
.L_0:
        /*0004*/ 	.word	index@(_Z11rope_kernelPfS_iiiiS_S_)
        /*0008*/ 	.word	0x0000001a


	//----- nvinfo : EIATTR_FRAME_SIZE
	.align		4
.L_1:
        /*000c*/ 	.byte	0x04, 0x11
        /*000e*/ 	.short	(.L_3 - .L_2)
	.align		4
.L_2:
        /*0010*/ 	.word	index@(_Z11rope_kernelPfS_iiiiS_S_)
        /*0014*/ 	.word	0x00000000


	//----- nvinfo : EIATTR_MIN_STACK_SIZE
	.align		4
.L_3:
        /*0018*/ 	.byte	0x04, 0x12
        /*001a*/ 	.short	(.L_5 - .L_4)
	.align		4
.L_4:
        /*001c*/ 	.word	index@(_Z11rope_kernelPfS_iiiiS_S_)
        /*0020*/ 	.word	0x00000000
.L_5:


//--------------------- .nv.compat                --------------------------
	.section	.nv.compat,"",@"SHT_CUDA_COMPAT_INFO"
	.align	4
        /*0000*/ 	.byte	0x02, 0x09, 0x00, 0x00, 0x02, 0x02, 0x01, 0x00, 0x02, 0x05, 0x05, 0x00, 0x03, 0x07, 0x01, 0x01
        /*0010*/ 	.byte	0x02, 0x03, 0x00, 0x00, 0x02, 0x06, 0x01, 0x00, 0x04, 0x0b, 0x08, 0x00, 0x09, 0x00, 0x00, 0x00
        /*0020*/ 	.byte	0x00, 0x00, 0x00, 0x00


//--------------------- .nv.info._Z11rope_kernelPfS_iiiiS_S_ --------------------------
	.section	.nv.info._Z11rope_kernelPfS_iiiiS_S_,"",@"SHT_CUDA_INFO"
	.sectionflags	@""
	.align	4


	//----- nvinfo : EIATTR_CUDA_API_VERSION
	.align		4
        /*0000*/ 	.byte	0x04, 0x37
        /*0002*/ 	.short	(.L_7 - .L_6)
.L_6:
        /*0004*/ 	.word	0x00000082


	//----- nvinfo : EIATTR_KPARAM_INFO
	.align		4
.L_7:
        /*0008*/ 	.byte	0x04, 0x17
        /*000a*/ 	.short	(.L_9 - .L_8)
.L_8:
        /*000c*/ 	.word	0x00000000
        /*0010*/ 	.short	0x0007
        /*0012*/ 	.short	0x0028
        /*0014*/ 	.byte	0x00, 0xf5, 0x21, 0x00


	//----- nvinfo : EIATTR_KPARAM_INFO
	.align		4
.L_9:
        /*0018*/ 	.byte	0x04, 0x17
        /*001a*/ 	.short	(.L_11 - .L_10)
.L_10:
        /*001c*/ 	.word	0x00000000
        /*0020*/ 	.short	0x0006
        /*0022*/ 	.short	0x0020
        /*0024*/ 	.byte	0x00, 0xf5, 0x21, 0x00


	//----- nvinfo : EIATTR_KPARAM_INFO
	.align		4
.L_11:
        /*0028*/ 	.byte	0x04, 0x17
        /*002a*/ 	.short	(.L_13 - .L_12)
.L_12:
        /*002c*/ 	.word	0x00000000
        /*0030*/ 	.short	0x0005
        /*0032*/ 	.short	0x001c
        /*0034*/ 	.byte	0x00, 0xf0, 0x11, 0x00


	//----- nvinfo : EIATTR_KPARAM_INFO
	.align		4
.L_13:
        /*0038*/ 	.byte	0x04, 0x17
        /*003a*/ 	.short	(.L_15 - .L_14)
.L_14:
        /*003c*/ 	.word	0x00000000
        /*0040*/ 	.short	0x0004
        /*0042*/ 	.short	0x0018
        /*0044*/ 	.byte	0x00, 0xf0, 0x11, 0x00


	//----- nvinfo : EIATTR_KPARAM_INFO
	.align		4
.L_15:
        /*0048*/ 	.byte	0x04, 0x17
        /*004a*/ 	.short	(.L_17 - .L_16)
.L_16:
        /*004c*/ 	.word	0x00000000
        /*0050*/ 	.short	0x0003
        /*0052*/ 	.short	0x0014
        /*0054*/ 	.byte	0x00, 0xf0, 0x11, 0x00


	//----- nvinfo : EIATTR_KPARAM_INFO
	.align		4
.L_17:
        /*0058*/ 	.byte	0x04, 0x17
        /*005a*/ 	.short	(.L_19 - .L_18)
.L_18:
        /*005c*/ 	.word	0x00000000
        /*0060*/ 	.short	0x0002
        /*0062*/ 	.short	0x0010
        /*0064*/ 	.byte	0x00, 0xf0, 0x11, 0x00


	//----- nvinfo : EIATTR_KPARAM_INFO
	.align		4
.L_19:
        /*0068*/ 	.byte	0x04, 0x17
        /*006a*/ 	.short	(.L_21 - .L_20)
.L_20:
        /*006c*/ 	.word	0x00000000
        /*0070*/ 	.short	0x0001
        /*0072*/ 	.short	0x0008
        /*0074*/ 	.byte	0x00, 0xf5, 0x21, 0x00


	//----- nvinfo : EIATTR_KPARAM_INFO
	.align		4
.L_21:
        /*0078*/ 	.byte	0x04, 0x17
        /*007a*/ 	.short	(.L_23 - .L_22)
.L_22:
        /*007c*/ 	.word	0x00000000
        /*0080*/ 	.short	0x0000
        /*0082*/ 	.short	0x0000
        /*0084*/ 	.byte	0x00, 0xf5, 0x21, 0x00


	//----- nvinfo : EIATTR_SPARSE_MMA_MASK
	.align		4
.L_23:
        /*0088*/ 	.byte	0x03, 0x50
        /*008a*/ 	.short	0x0000


	//----- nvinfo : EIATTR_MAXREG_COUNT
	.align		4
        /*008c*/ 	.byte	0x03, 0x1b
        /*008e*/ 	.short	0x00ff


	//----- nvinfo : EIATTR_MERCURY_ISA_VERSION
	.align		4
        /*0090*/ 	.byte	0x03, 0x5f
        /*0092*/ 	.short	0x0101


	//----- nvinfo : EIATTR_VRC_CTA_INIT_COUNT
	.align		4
        /*0094*/ 	.byte	0x02, 0x4a
	.zero		1
	.zero		1


	//----- nvinfo : EIATTR_EXIT_INSTR_OFFSETS
	.align		4
        /*0098*/ 	.byte	0x04, 0x1c
        /*009a*/ 	.short	(.L_25 - .L_24)


	//   ....[0]....
.L_24:
        /*009c*/ 	.word	0x000000b0


	//   ....[1]....
        /*00a0*/ 	.word	0x00000270


	//   ....[2]....
        /*00a4*/ 	.word	0x00000a20


	//----- nvinfo : EIATTR_CBANK_PARAM_SIZE
	.align		4
.L_25:
        /*00a8*/ 	.byte	0x03, 0x19
        /*00aa*/ 	.short	0x0030


	//----- nvinfo : EIATTR_PARAM_CBANK
	.align		4
        /*00ac*/ 	.byte	0x04, 0x0a
        /*00ae*/ 	.short	(.L_27 - .L_26)
	.align		4
.L_26:
        /*00b0*/ 	.word	index@(.nv.constant0._Z11rope_kernelPfS_iiiiS_S_)
        /*00b4*/ 	.short	0x0380
        /*00b6*/ 	.short	0x0030


	//----- nvinfo : EIATTR_SW_WAR
	.align		4
.L_27:
        /*00b8*/ 	.byte	0x04, 0x36
        /*00ba*/ 	.short	(.L_29 - .L_28)
.L_28:
        /*00bc*/ 	.word	0x00000008
.L_29:


//--------------------- .nv.callgraph             --------------------------
	.section	.nv.callgraph,"",@"SHT_CUDA_CALLGRAPH"
	.align	4
	.sectionentsize	8
	.align		4
        /*0000*/ 	.word	0x00000000
	.align		4
        /*0004*/ 	.word	0xffffffff
	.align		4
        /*0008*/ 	.word	0x00000000
	.align		4
        /*000c*/ 	.word	0xfffffffe
	.align		4
        /*0010*/ 	.word	0x00000000
	.align		4
        /*0014*/ 	.word	0xfffffffd
	.align		4
        /*0018*/ 	.word	0x00000000
	.align		4
        /*001c*/ 	.word	0xfffffffc


//--------------------- .text._Z11rope_kernelPfS_iiiiS_S_ --------------------------
	.section	.text._Z11rope_kernelPfS_iiiiS_S_,"ax",@progbits
	.align	128
        .global         _Z11rope_kernelPfS_iiiiS_S_
        .type           _Z11rope_kernelPfS_iiiiS_S_,@function
        .size           _Z11rope_kernelPfS_iiiiS_S_,(.L_x_1 - _Z11rope_kernelPfS_iiiiS_S_)
        .other          _Z11rope_kernelPfS_iiiiS_S_,@"STO_CUDA_ENTRY STV_DEFAULT"
_Z11rope_kernelPfS_iiiiS_S_:
.text._Z11rope_kernelPfS_iiiiS_S_:
[----:B------:R-:W-:Y:S01]  /*0000*/  LDC R1, c[0x0][0x37c] ;  /* 0x0000df00ff017b82 */ /* 0x000fe20000000800 */
[----:B------:R-:W0:Y:S07]  /*0010*/  S2R R6, SR_TID.X ;  /* 0x0000000000067919 */ /* 0x000e2e0000002100 */
[----:B------:R-:W1:Y:S08]  /*0020*/  LDC.64 R2, c[0x0][0x390] ;  /* 0x0000e400ff027b82 */ /* 0x000e700000000a00 */
[----:B------:R-:W2:Y:S08]  /*0030*/  LDC.64 R4, c[0x0][0x398] ;  /* 0x0000e600ff047b82 */ /* 0x000eb00000000a00 */
[----:B------:R-:W0:Y:S08]  /*0040*/  S2UR UR4, SR_CTAID.X ;  /* 0x00000000000479c3 */ /* 0x000e300000002500 */
[----:B------:R-:W0:Y:S01]  /*0050*/  LDC R13, c[0x0][0x360] ;  /* 0x0000d800ff0d7b82 */ /* 0x000e220000000800 */
[----:B-1----:R-:W-:-:S04]  /*0060*/  IMAD R7, R3, R2, RZ ;  /* 0x0000000203077224 */ /* 0x002fc800078e02ff */
[----:B--2---:R-:W-:-:S04]  /*0070*/  IMAD R0, R7, R4, RZ ;  /* 0x0000000407007224 */ /* 0x004fc800078e02ff */
[----:B------:R-:W-:Y:S02]  /*0080*/  IMAD R0, R0, R5, RZ ;  /* 0x0000000500007224 */ /* 0x000fe400078e02ff */
[----:B0-----:R-:W-:-:S05]  /*0090*/  IMAD R13, R13, UR4, R6 ;  /* 0x000000040d0d7c24 */ /* 0x001fca000f8e0206 */
[----:B------:R-:W-:-:S13]  /*00a0*/  ISETP.GE.AND P0, PT, R13, R0, PT ;  /* 0x000000000d00720c */ /* 0x000fda0003f06270 */
[----:B------:R-:W-:Y:S05]  /*00b0*/  @P0 EXIT ;  /* 0x000000000000094d */ /* 0x000fea0003800000 */
[----:B------:R-:W-:Y:S02]  /*00c0*/  IABS R9, R5 ;  /* 0x0000000500097213 */ /* 0x000fe40000000000 */
[----:B------:R-:W-:Y:S02]  /*00d0*/  IABS R14, R13 ;  /* 0x0000000d000e7213 */ /* 0x000fe40000000000 */
[----:B------:R-:W0:Y:S08]  /*00e0*/  I2F.RP R0, R9 ;  /* 0x0000000900007306 */ /* 0x000e300000209400 */
[----:B0-----:R-:W0:Y:S02]  /*00f0*/  MUFU.RCP R0, R0 ;  /* 0x0000000000007308 */ /* 0x001e240000001000 */
[----:B0-----:R-:W-:-:S06]  /*0100*/  VIADD R6, R0, 0xffffffe ;  /* 0x0ffffffe00067836 */ /* 0x001fcc0000000000 */
[----:B------:R0:W1:Y:S02]  /*0110*/  F2I.FTZ.U32.TRUNC.NTZ R7, R6 ;  /* 0x0000000600077305 */ /* 0x000064000021f000 */
[----:B0-----:R-:W-:Y:S02]  /*0120*/  HFMA2 R6, -RZ, RZ, 0, 0 ;  /* 0x00000000ff067431 */ /* 0x001fe400000001ff */
[----:B-1----:R-:W-:-:S04]  /*0130*/  IMAD.MOV R2, RZ, RZ, -R7 ;  /* 0x000000ffff027224 */ /* 0x002fc800078e0a07 */
[----:B------:R-:W-:-:S04]  /*0140*/  IMAD R11, R2, R9, RZ ;  /* 0x00000009020b7224 */ /* 0x000fc800078e02ff */
[----:B------:R-:W-:-:S06]  /*0150*/  IMAD.HI.U32 R7, R7, R11, R6 ;  /* 0x0000000b07077227 */ /* 0x000fcc00078e0006 */
[----:B------:R-:W-:-:S04]  /*0160*/  IMAD.HI.U32 R15, R7, R14, RZ ;  /* 0x0000000e070f7227 */ /* 0x000fc800078e00ff */
[----:B------:R-:W-:-:S04]  /*0170*/  IMAD.MOV R0, RZ, RZ, -R15 ;  /* 0x000000ffff007224 */ /* 0x000fc800078e0a0f */
[----:B------:R-:W-:-:S05]  /*0180*/  IMAD R0, R9, R0, R14 ;  /* 0x0000000009007224 */ /* 0x000fca00078e020e */
[----:B------:R-:W-:-:S13]  /*0190*/  ISETP.GT.U32.AND P1, PT, R9, R0, PT ;  /* 0x000000000900720c */ /* 0x000fda0003f24070 */
[----:B------:R-:W-:Y:S01]  /*01a0*/  @!P1 IMAD.IADD R0, R0, 0x1, -R9 ;  /* 0x0000000100009824 */ /* 0x000fe200078e0a09 */
[----:B------:R-:W-:Y:S02]  /*01b0*/  @!P1 IADD3 R15, PT, PT, R15, 0x1, RZ ;  /* 0x000000010f0f9810 */ /* 0x000fe40007ffe0ff */
[----:B------:R-:W-:Y:S02]  /*01c0*/  ISETP.NE.AND P1, PT, R5, RZ, PT ;  /* 0x000000ff0500720c */ /* 0x000fe40003f25270 */
[----:B------:R-:W-:Y:S02]  /*01d0*/  ISETP.GE.U32.AND P0, PT, R0, R9, PT ;  /* 0x000000090000720c */ /* 0x000fe40003f06070 */
[----:B------:R-:W-:-:S04]  /*01e0*/  LOP3.LUT R0, R13, R5, RZ, 0x3c, !PT ;  /* 0x000000050d007212 */ /* 0x000fc800078e3cff */
[----:B------:R-:W-:-:S07]  /*01f0*/  ISETP.GE.AND P2, PT, R0, RZ, PT ;  /* 0x000000ff0000720c */ /* 0x000fce0003f46270 */
[----:B------:R-:W-:-:S06]  /*0200*/  @P0 VIADD R15, R15, 0x1 ;  /* 0x000000010f0f0836 */ /* 0x000fcc0000000000 */
[----:B------:R-:W-:Y:S02]  /*0210*/  @!P2 IADD3 R15, PT, PT, -R15, RZ, RZ ;  /* 0x000000ff0f0fa210 */ /* 0x000fe40007ffe1ff */
[----:B------:R-:W-:-:S05]  /*0220*/  @!P1 LOP3.LUT R15, RZ, R5, RZ, 0x33, !PT ;  /* 0x00000005ff0f9212 */ /* 0x000fca00078e33ff */
[----:B------:R-:W-:-:S04]  /*0230*/  IMAD.MOV R0, RZ, RZ, -R15 ;  /* 0x000000ffff007224 */ /* 0x000fc800078e0a0f */
[----:B------:R-:W-:-:S05]  /*0240*/  IMAD R0, R5, R0, R13 ;  /* 0x0000000005007224 */ /* 0x000fca00078e020d */
[----:B------:R-:W-:-:S04]  /*0250*/  LOP3.LUT R2, R0, 0x1, RZ, 0xc0, !PT ;  /* 0x0000000100027812 */ /* 0x000fc800078ec0ff */
[----:B------:R-:W-:-:S13]  /*0260*/  ISETP.NE.U32.AND P0, PT, R2, 0x1, PT ;  /* 0x000000010200780c */ /* 0x000fda0003f05070 */
[----:B------:R-:W-:Y:S05]  /*0270*/  @!P0 EXIT ;  /* 0x000000000000894d */ /* 0x000fea0003800000 */
[----:B------:R-:W-:Y:S01]  /*0280*/  IMAD R2, R4, R5, RZ ;  /* 0x0000000504027224 */ /* 0x000fe200078e02ff */
[----:B------:R-:W-:Y:S01]  /*0290*/  IABS R17, R4 ;  /* 0x0000000400117213 */ /* 0x000fe20000000000 */
[----:B------:R-:W0:Y:S01]  /*02a0*/  LDCU.64 UR4, c[0x0][0x358] ;  /* 0x00006b00ff0477ac */ /* 0x000e220008000a00 */
[-C--:B------:R-:W-:Y:S01]  /*02b0*/  IABS R16, R3.reuse ;  /* 0x0000000300107213 */ /* 0x080fe20000000000 */
[----:B------:R-:W-:Y:S01]  /*02c0*/  IMAD R12, R2, R3, RZ ;  /* 0x00000003020c7224 */ /* 0x000fe200078e02ff */
[-C--:B------:R-:W-:Y:S01]  /*02d0*/  IABS R8, R2.reuse ;  /* 0x0000000200087213 */ /* 0x080fe20000000000 */
[----:B------:R-:W-:Y:S01]  /*02e0*/  I2F.RP R20, R17 ;  /* 0x0000001100147306 */ /* 0x000fe20000209400 */
[----:B------:R-:W-:-:S07]  /*02f0*/  IABS R18, R2 ;  /* 0x0000000200127213 */ /* 0x000fce0000000000 */
[----:B------:R-:W1:Y:S08]  /*0300*/  I2F.RP R9, R8 ;  /* 0x0000000800097306 */ /* 0x000e700000209400 */
[----:B------:R-:W2:Y:S08]  /*0310*/  I2F.RP R10, R16 ;  /* 0x00000010000a7306 */ /* 0x000eb00000209400 */
[----:B-1----:R-:W1:Y:S08]  /*0320*/  MUFU.RCP R9, R9 ;  /* 0x0000000900097308 */ /* 0x002e700000001000 */
[----:B------:R-:W-:Y:S08]  /*0330*/  MUFU.RCP R20, R20 ;  /* 0x0000001400147308 */ /* 0x000ff00000001000 */
[----:B--2---:R-:W-:Y:S01]  /*0340*/  MUFU.RCP R10, R10 ;  /* 0x0000000a000a7308 */ /* 0x004fe20000001000 */
[----:B-1----:R-:W-:-:S07]  /*0350*/  IADD3 R6, PT, PT, R9, 0xffffffe, RZ ;  /* 0x0ffffffe09067810 */ /* 0x002fce0007ffe0ff */
[----:B------:R1:W2:Y:S02]  /*0360*/  F2I.FTZ.U32.TRUNC.NTZ R7, R6 ;  /* 0x0000000600077305 */ /* 0x0002a4000021f000 */
[----:B-1----:R-:W-:Y:S01]  /*0370*/  MOV R6, RZ ;  /* 0x000000ff00067202 */ /* 0x002fe20000000f00 */
[----:B--2---:R-:W-:-:S04]  /*0380*/  IMAD.MOV R11, RZ, RZ, -R7 ;  /* 0x000000ffff0b7224 */ /* 0x004fc800078e0a07 */
[----:B------:R-:W-:Y:S01]  /*0390*/  IMAD R9, R11, R8, RZ ;  /* 0x000000080b097224 */ /* 0x000fe200078e02ff */
[----:B------:R-:W-:-:S03]  /*03a0*/  IABS R11, R12 ;  /* 0x0000000c000b7213 */ /* 0x000fc60000000000 */
[----:B------:R-:W-:Y:S01]  /*03b0*/  IMAD.HI.U32 R7, R7, R9, R6 ;  /* 0x0000000907077227 */ /* 0x000fe200078e0006 */
[C---:B------:R-:W-:Y:S02]  /*03c0*/  LOP3.LUT R6, R13.reuse, R2, RZ, 0x3c, !PT ;  /* 0x000000020d067212 */ /* 0x040fe400078e3cff */
[----:B------:R-:W-:Y:S01]  /*03d0*/  LOP3.LUT R13, R13, R12, RZ, 0x3c, !PT ;  /* 0x0000000c0d0d7212 */ /* 0x000fe200078e3cff */
[----:B------:R-:W-:Y:S01]  /*03e0*/  IMAD.MOV R9, RZ, RZ, -R18 ;  /* 0x000000ffff097224 */ /* 0x000fe200078e0a12 */
[----:B------:R-:W-:Y:S01]  /*03f0*/  MOV R18, R11 ;  /* 0x0000000b00127202 */ /* 0x000fe20000000f00 */
[----:B------:R-:W-:Y:S01]  /*0400*/  IMAD.HI.U32 R19, R7, R14, RZ ;  /* 0x0000000e07137227 */ /* 0x000fe200078e00ff */
[----:B------:R-:W-:Y:S02]  /*0410*/  ISETP.GE.AND P2, PT, R6, RZ, PT ;  /* 0x000000ff0600720c */ /* 0x000fe40003f46270 */
[----:B------:R-:W1:Y:S01]  /*0420*/  I2F.RP R11, R18 ;  /* 0x00000012000b7306 */ /* 0x000e620000209400 */
[----:B------:R-:W-:-:S02]  /*0430*/  IMAD R9, R19, R9, R14 ;  /* 0x0000000913097224 */ /* 0x000fc400078e020e */
[----:B------:R-:W-:Y:S02]  /*0440*/  VIADD R7, R20, 0xffffffe ;  /* 0x0ffffffe14077836 */ /* 0x000fe40000000000 */
[----:B------:R-:W-:Y:S01]  /*0450*/  VIADD R20, R10, 0xffffffe ;  /* 0x0ffffffe0a147836 */ /* 0x000fe20000000000 */
[----:B------:R-:W-:-:S03]  /*0460*/  ISETP.GT.U32.AND P1, PT, R8, R9, PT ;  /* 0x000000090800720c */ /* 0x000fc60003f24070 */
[----:B------:R-:W2:Y:S08]  /*0470*/  F2I.FTZ.U32.TRUNC.NTZ R7, R7 ;  /* 0x0000000700077305 */ /* 0x000eb0000021f000 */
[----:B-1----:R-:W1:Y:S02]  /*0480*/  MUFU.RCP R11, R11 ;  /* 0x0000000b000b7308 */ /* 0x002e640000001000 */
[----:B------:R-:W-:Y:S01]  /*0490*/  @!P1 IADD3 R9, PT, PT, R9, -R8, RZ ;  /* 0x8000000809099210 */ /* 0x000fe20007ffe0ff */
[----:B------:R-:W-:Y:S01]  /*04a0*/  @!P1 VIADD R19, R19, 0x1 ;  /* 0x0000000113139836 */ /* 0x000fe20000000000 */
[----:B------:R-:W-:-:S02]  /*04b0*/  ISETP.NE.AND P1, PT, R2, RZ, PT ;  /* 0x000000ff0200720c */ /* 0x000fc40003f25270 */
[----:B------:R-:W-:Y:S02]  /*04c0*/  ISETP.GE.U32.AND P0, PT, R9, R8, PT ;  /* 0x000000080900720c */ /* 0x000fe40003f06070 */
[----:B------:R3:W4:Y:S01]  /*04d0*/  F2I.FTZ.U32.TRUNC.NTZ R9, R20 ;  /* 0x0000001400097305 */ /* 0x000722000021f000 */
[----:B--2---:R-:W-:-:S05]  /*04e0*/  IADD3 R6, PT, PT, RZ, -R7, RZ ;  /* 0x80000007ff067210 */ /* 0x004fca0007ffe0ff */
[----:B------:R-:W-:Y:S02]  /*04f0*/  IMAD R21, R6, R17, RZ ;  /* 0x0000001106157224 */ /* 0x000fe400078e02ff */
[----:B------:R-:W-:Y:S01]  /*0500*/  IMAD.MOV.U32 R6, RZ, RZ, RZ ;  /* 0x000000ffff067224 */ /* 0x000fe200078e00ff */
[----:B-1----:R-:W-:Y:S02]  /*0510*/  IADD3 R8, PT, PT, R11, 0xffffffe, RZ ;  /* 0x0ffffffe0b087810 */ /* 0x002fe40007ffe0ff */
[----:B------:R-:W-:Y:S01]  /*0520*/  @P0 VIADD R19, R19, 0x1 ;  /* 0x0000000113130836 */ /* 0x000fe20000000000 */
[----:B---3--:R-:W-:Y:S01]  /*0530*/  IABS R20, R15 ;  /* 0x0000000f00147213 */ /* 0x008fe20000000000 */
[----:B------:R1:W2:Y:S01]  /*0540*/  F2I.FTZ.U32.TRUNC.NTZ R11, R8 ;  /* 0x00000008000b7305 */ /* 0x0002a2000021f000 */
[----:B------:R-:W-:Y:S01]  /*0550*/  IMAD.HI.U32 R7, R7, R21, R6 ;  /* 0x0000001507077227 */ /* 0x000fe200078e0006 */
[----:B----4-:R-:W-:Y:S02]  /*0560*/  IADD3 R23, PT, PT, RZ, -R9, RZ ;  /* 0x80000009ff177210 */ /* 0x010fe40007ffe0ff */
[----:B------:R-:W-:-:S02]  /*0570*/  @!P2 IADD3 R19, PT, PT, -R19, RZ, RZ ;  /* 0x000000ff1313a210 */ /* 0x000fc40007ffe1ff */
[----:B------:R-:W-:Y:S01]  /*0580*/  @!P1 LOP3.LUT R19, RZ, R2, RZ, 0x33, !PT ;  /* 0x00000002ff139212 */ /* 0x000fe200078e33ff */
[----:B------:R-:W-:Y:S01]  /*0590*/  IMAD R21, R23, R16, RZ ;  /* 0x0000001017157224 */ /* 0x000fe200078e02ff */
[----:B------:R-:W-:Y:S01]  /*05a0*/  ISETP.GE.AND P2, PT, R13, RZ, PT ;  /* 0x000000ff0d00720c */ /* 0x000fe20003f46270 */
[----:B------:R-:W-:Y:S01]  /*05b0*/  IMAD R13, R3, R4, RZ ;  /* 0x00000004030d7224 */ /* 0x000fe200078e02ff */
[----:B-1----:R-:W-:Y:S02]  /*05c0*/  MOV R8, RZ ;  /* 0x000000ff00087202 */ /* 0x002fe40000000f00 */
[----:B------:R-:W-:Y:S01]  /*05d0*/  IABS R10, R19 ;  /* 0x00000013000a7213 */ /* 0x000fe20000000000 */
[----:B--2---:R-:W-:Y:S02]  /*05e0*/  IMAD.MOV R6, RZ, RZ, -R11 ;  /* 0x000000ffff067224 */ /* 0x004fe400078e0a0b */
[----:B------:R-:W-:Y:S01]  /*05f0*/  IMAD.HI.U32 R8, R9, R21, R8 ;  /* 0x0000001509087227 */ /* 0x000fe200078e0008 */
[----:B------:R-:W-:-:S03]  /*0600*/  IABS R21, R12 ;  /* 0x0000000c00157213 */ /* 0x000fc60000000000 */
[----:B------:R-:W-:Y:S02]  /*0610*/  IMAD.MOV.U32 R23, RZ, RZ, R6 ;  /* 0x000000ffff177224 */ /* 0x000fe400078e0006 */
[----:B------:R-:W-:Y:S01]  /*0620*/  IMAD.HI.U32 R6, R7, R20, RZ ;  /* 0x0000001407067227 */ /* 0x000fe200078e00ff */
[----:B------:R-:W-:-:S03]  /*0630*/  MOV R7, R10 ;  /* 0x0000000a00077202 */ /* 0x000fc60000000f00 */
[----:B------:R-:W-:Y:S01]  /*0640*/  IMAD R9, R23, R18, RZ ;  /* 0x0000001217097224 */ /* 0x000fe200078e02ff */
[----:B------:R-:W-:Y:S01]  /*0650*/  IADD3 R6, PT, PT, -R6, RZ, RZ ;  /* 0x000000ff06067210 */ /* 0x000fe20007ffe1ff */
[----:B------:R-:W-:Y:S02]  /*0660*/  IMAD.MOV.U32 R10, RZ, RZ, RZ ;  /* 0x000000ffff0a7224 */ /* 0x000fe400078e00ff */
[----:B------:R-:W-:-:S04]  /*0670*/  IMAD.HI.U32 R8, R8, R7, RZ ;  /* 0x0000000708087227 */ /* 0x000fc800078e00ff */
[----:B------:R-:W-:Y:S01]  /*0680*/  IMAD.HI.U32 R11, R11, R9, R10 ;  /* 0x000000090b0b7227 */ /* 0x000fe200078e000a */
[----:B------:R-:W-:-:S03]  /*0690*/  IADD3 R8, PT, PT, -R8, RZ, RZ ;  /* 0x000000ff08087210 */ /* 0x000fc60007ffe1ff */
[----:B------:R-:W-:Y:S02]  /*06a0*/  IMAD.MOV R21, RZ, RZ, -R21 ;  /* 0x000000ffff157224 */ /* 0x000fe400078e0a15 */
[----:B------:R-:W-:Y:S02]  /*06b0*/  IMAD R20, R17, R6, R20 ;  /* 0x0000000611147224 */ /* 0x000fe400078e0214 */
[----:B------:R-:W-:Y:S02]  /*06c0*/  IMAD.MOV.U32 R6, RZ, RZ, R21 ;  /* 0x000000ffff067224 */ /* 0x000fe400078e0015 */
[----:B------:R-:W-:Y:S01]  /*06d0*/  IMAD.HI.U32 R11, R11, R14, RZ ;  /* 0x0000000e0b0b7227 */ /* 0x000fe200078e00ff */
[----:B------:R-:W-:-:S03]  /*06e0*/  ISETP.GT.U32.AND P1, PT, R17, R20, PT ;  /* 0x000000141100720c */ /* 0x000fc60003f24070 */
[C---:B------:R-:W-:Y:S02]  /*06f0*/  IMAD R21, R16.reuse, R8, R7 ;  /* 0x0000000810157224 */ /* 0x040fe400078e0207 */
[----:B------:R-:W-:Y:S01]  /*0700*/  IMAD R7, R11, R6, R14 ;  /* 0x000000060b077224 */ /* 0x000fe200078e020e */
[----:B------:R-:W1:Y:S02]  /*0710*/  LDC.64 R8, c[0x0][0x380] ;  /* 0x0000e000ff087b82 */ /* 0x000e640000000a00 */
[----:B------:R-:W-:Y:S02]  /*0720*/  ISETP.GT.U32.AND P0, PT, R16, R21, PT ;  /* 0x000000151000720c */ /* 0x000fe40003f04070 */
[----:B------:R-:W-:-:S03]  /*0730*/  ISETP.GT.U32.AND P3, PT, R18, R7, PT ;  /* 0x000000071200720c */ /* 0x000fc60003f64070 */
[----:B------:R-:W-:Y:S02]  /*0740*/  @!P1 IADD3 R20, PT, PT, R20, -R17, RZ ;  /* 0x8000001114149210 */ /* 0x000fe40007ffe0ff */
[----:B------:R-:W-:Y:S02]  /*0750*/  ISETP.GE.AND P1, PT, R15, RZ, PT ;  /* 0x000000ff0f00720c */ /* 0x000fe40003f26270 */
[----:B------:R-:W-:-:S04]  /*0760*/  ISETP.GT.U32.AND P5, PT, R17, R20, PT ;  /* 0x000000141100720c */ /* 0x000fc80003fa4070 */
[----:B------:R-:W-:Y:S02]  /*0770*/  @!P0 IMAD.IADD R21, R21, 0x1, -R16 ;  /* 0x0000000115158824 */ /* 0x000fe400078e0a10 */
[-C--:B------:R-:W-:Y:S02]  /*0780*/  @!P3 IADD3 R7, PT, PT, R7, -R18.reuse, RZ ;  /* 0x800000120707b210 */ /* 0x080fe40007ffe0ff */
[----:B------:R-:W-:Y:S02]  /*0790*/  @!P3 IADD3 R11, PT, PT, R11, 0x1, RZ ;  /* 0x000000010b0bb810 */ /* 0x000fe40007ffe0ff */
[----:B------:R-:W-:Y:S02]  /*07a0*/  ISETP.GE.U32.AND P0, PT, R7, R18, PT ;  /* 0x000000120700720c */ /* 0x000fe40003f06070 */
[----:B------:R-:W-:Y:S01]  /*07b0*/  ISETP.GT.U32.AND P4, PT, R16, R21, PT ;  /* 0x000000151000720c */ /* 0x000fe20003f84070 */
[----:B------:R-:W-:Y:S01]  /*07c0*/  @!P5 IMAD.IADD R20, R20, 0x1, -R17 ;  /* 0x000000011414d824 */ /* 0x000fe200078e0a11 */
[----:B------:R-:W-:Y:S01]  /*07d0*/  ISETP.NE.AND P5, PT, R4, RZ, PT ;  /* 0x000000ff0400720c */ /* 0x000fe20003fa5270 */
[----:B------:R-:W2:Y:S01]  /*07e0*/  LDC.64 R6, c[0x0][0x3a0] ;  /* 0x0000e800ff067b82 */ /* 0x000ea20000000a00 */
[----:B------:R-:W-:Y:S01]  /*07f0*/  ISETP.GE.AND P3, PT, R19, RZ, PT ;  /* 0x000000ff1300720c */ /* 0x000fe20003f66270 */
[----:B------:R-:W-:-:S06]  /*0800*/  @!P1 IMAD.MOV R20, RZ, RZ, -R20 ;  /* 0x000000ffff149224 */ /* 0x000fcc00078e0a14 */
[----:B------:R-:W-:Y:S02]  /*0810*/  @P0 IADD3 R11, PT, PT, R11, 0x1, RZ ;  /* 0x000000010b0b0810 */ /* 0x000fe40007ffe0ff */
[----:B------:R-:W-:Y:S01]  /*0820*/  @!P4 IMAD.IADD R21, R21, 0x1, -R16 ;  /* 0x000000011515c824 */ /* 0x000fe200078e0a10 */
[----:B------:R-:W-:Y:S02]  /*0830*/  ISETP.NE.AND P4, PT, R12, RZ, PT ;  /* 0x000000ff0c00720c */ /* 0x000fe40003f85270 */
[----:B------:R-:W-:Y:S01]  /*0840*/  ISETP.NE.AND P0, PT, R3, RZ, PT ;  /* 0x000000ff0300720c */ /* 0x000fe20003f05270 */
[----:B------:R-:W-:Y:S01]  /*0850*/  IMAD.MOV.U32 R14, RZ, RZ, R11 ;  /* 0x000000ffff0e7224 */ /* 0x000fe200078e000b */
[----:B------:R-:W-:Y:S01]  /*0860*/  @!P5 LOP3.LUT R20, RZ, R4, RZ, 0x33, !PT ;  /* 0x00000004ff14d212 */ /* 0x000fe200078e33ff */
[----:B------:R-:W3:Y:S01]  /*0870*/  LDC.64 R10, c[0x0][0x3a8] ;  /* 0x0000ea00ff0a7b82 */ /* 0x000ee20000000a00 */
[----:B------:R-:W-:Y:S02]  /*0880*/  @!P3 IADD3 R21, PT, PT, -R21, RZ, RZ ;  /* 0x000000ff1515b210 */ /* 0x000fe40007ffe1ff */
[----:B------:R-:W-:-:S02]  /*0890*/  @!P2 IADD3 R14, PT, PT, -R14, RZ, RZ ;  /* 0x000000ff0e0ea210 */ /* 0x000fc40007ffe1ff */
[----:B------:R-:W-:-:S03]  /*08a0*/  LEA.HI R4, R5, R5, RZ, 0x1 ;  /* 0x0000000505047211 */ /* 0x000fc600078f08ff */
[----:B------:R-:W-:Y:S02]  /*08b0*/  @!P4 LOP3.LUT R14, RZ, R12, RZ, 0x33, !PT ;  /* 0x0000000cff0ec212 */ /* 0x000fe400078e33ff */
[----:B------:R-:W-:Y:S02]  /*08c0*/  @!P0 LOP3.LUT R21, RZ, R3, RZ, 0x33, !PT ;  /* 0x00000003ff158212 */ /* 0x000fe400078e33ff */
[----:B------:R-:W-:Y:S01]  /*08d0*/  SHF.R.S32.HI R3, RZ, 0x1, R0 ;  /* 0x00000001ff037819 */ /* 0x000fe20000011400 */
[----:B------:R-:W-:Y:S01]  /*08e0*/  IMAD R20, R14, R13, R20 ;  /* 0x0000000d0e147224 */ /* 0x000fe200078e0214 */
[----:B------:R-:W-:Y:S01]  /*08f0*/  SHF.R.S32.HI R4, RZ, 0x1, R4 ;  /* 0x00000001ff047819 */ /* 0x000fe20000011404 */
[----:B------:R-:W-:-:S04]  /*0900*/  IMAD R0, R2, R21, R0 ;  /* 0x0000001502007224 */ /* 0x000fc800078e0200 */
[----:B------:R-:W-:Y:S02]  /*0910*/  IMAD R3, R21, R4, R3 ;  /* 0x0000000415037224 */ /* 0x000fe400078e0203 */
[----:B------:R-:W-:Y:S02]  /*0920*/  IMAD R5, R20, R5, R0 ;  /* 0x0000000514057224 */ /* 0x000fe400078e0200 */
[----:B--2---:R-:W-:-:S04]  /*0930*/  IMAD.WIDE R6, R3, 0x4, R6 ;  /* 0x0000000403067825 */ /* 0x004fc800078e0206 */
[----:B---3--:R-:W-:Y:S02]  /*0940*/  IMAD.WIDE R10, R3, 0x4, R10 ;  /* 0x00000004030a7825 */ /* 0x008fe400078e020a */
[----:B0-----:R-:W2:Y:S01]  /*0950*/  LDG.E R6, desc[UR4][R6.64] ;  /* 0x0000000406067981 */ /* 0x001ea2000c1e1900 */
[----:B------:R-:W0:Y:S01]  /*0960*/  LDC.64 R2, c[0x0][0x388] ;  /* 0x0000e200ff027b82 */ /* 0x000e220000000a00 */
[C---:B-1----:R-:W-:Y:S02]  /*0970*/  IMAD.WIDE R8, R5.reuse, 0x4, R8 ;  /* 0x0000000405087825 */ /* 0x042fe400078e0208 */
[----:B------:R-:W3:Y:S04]  /*0980*/  LDG.E R10, desc[UR4][R10.64] ;  /* 0x000000040a0a7981 */ /* 0x000ee8000c1e1900 */
[----:B------:R-:W3:Y:S04]  /*0990*/  LDG.E R4, desc[UR4][R8.64+0x4] ;  /* 0x0000040408047981 */ /* 0x000ee8000c1e1900 */
[----:B------:R-:W4:Y:S01]  /*09a0*/  LDG.E R0, desc[UR4][R8.64] ;  /* 0x0000000408007981 */ /* 0x000f22000c1e1900 */
[----:B0-----:R-:W-:-:S04]  /*09b0*/  IMAD.WIDE R2, R5, 0x4, R2 ;  /* 0x0000000405027825 */ /* 0x001fc800078e0202 */
[-C--:B---3--:R-:W-:Y:S01]  /*09c0*/  FMUL R13, R10, R4.reuse ;  /* 0x000000040a0d7220 */ /* 0x088fe20000400000 */
[----:B--2---:R-:W-:-:S03]  /*09d0*/  FMUL R15, R6, R4 ;  /* 0x00000004060f7220 */ /* 0x004fc60000400000 */
[-C--:B----4-:R-:W-:Y:S01]  /*09e0*/  FFMA R13, R6, R0.reuse, -R13 ;  /* 0x00000000060d7223 */ /* 0x090fe2000000080d */
[----:B------:R-:W-:-:S04]  /*09f0*/  FFMA R15, R10, R0, R15 ;  /* 0x000000000a0f7223 */ /* 0x000fc8000000000f */
[----:B------:R-:W-:Y:S04]  /*0a00*/  STG.E desc[UR4][R2.64], R13 ;  /* 0x0000000d02007986 */ /* 0x000fe8000c101904 */
[----:B------:R-:W-:Y:S01]  /*0a10*/  STG.E desc[UR4][R2.64+0x4], R15 ;  /* 0x0000040f02007986 */ /* 0x000fe2000c101904 */
[----:B------:R-:W-:Y:S05]  /*0a20*/  EXIT ;  /* 0x000000000000794d */ /* 0x000fea0003800000 */
.L_x_0:
[----:B------:R-:W-:-:S00]  /*0a30*/  BRA `(.L_x_0) ;  /* 0xfffffffc00fc7947 */ /* 0x000fc0000383ffff */
[----:B------:R-:W-:-:S00]  /*0a40*/  NOP ;  /* 0x0000000000007918 */ /* 0x000fc00000000000 */
        /* <DEDUP_REMOVED lines=11> */
.L_x_1:


//--------------------- .nv.shared.reserved.0     --------------------------
	.section	.nv.shared.reserved.0,"aw",@nobits
	.weak		__nv_reservedSMEM_offset_0_alias
	.size		__nv_reservedSMEM_offset_0_alias, 0, 64
	.other		__nv_reservedSMEM_offset_0_alias,@"STO_CUDA_RESERVED_SHARED STV_DEFAULT"
__nv_reservedSMEM_offset_0_alias:
	.zero		0
	.zero		64


//--------------------- .nv.constant0._Z11rope_kernelPfS_iiiiS_S_ --------------------------
	.section	.nv.constant0._Z11rope_kernelPfS_iiiiS_S_,"a",@progbits
	.sectionflags	@""
	.align	4
.nv.constant0._Z11rope_kernelPfS_iiiiS_S_:
	.zero		944


//--------------------- SYMBOLS --------------------------

	.type		.nv.reservedSmem.offset0,@object
	.size		.nv.reservedSmem.offset0,0x4
